//
// Generated by NVIDIA NVVM Compiler
//
// Compiler Build ID: CL-36424714
// Cuda compilation tools, release 13.0, V13.0.88
// Based on NVVM 20.0.0
//

.version 9.0
.target sm_100
.address_size 64

	// .globl	_Z3addP8GPU_Slabi
.extern .func  (.param .b32 func_retval0) vprintf
(
	.param .b64 vprintf_param_0,
	.param .b64 vprintf_param_1
)
;
.global .align 1 .b8 $str[4] = {37, 100, 44};

.visible .entry _Z3addP8GPU_Slabi(
	.param .u64 .ptr .align 1 _Z3addP8GPU_Slabi_param_0,
	.param .u32 _Z3addP8GPU_Slabi_param_1
)
{
	.local .align 8 .b8 	__local_depot0[8];
	.reg .b64 	%SP;
	.reg .b64 	%SPL;
	.reg .pred 	%p<5>;
	.reg .b32 	%r<18>;
	.reg .b64 	%rd<17>;

	mov.u64 	%SPL, __local_depot0;
	cvta.local.u64 	%SP, %SPL;
	ld.param.u64 	%rd4, [_Z3addP8GPU_Slabi_param_0];
	ld.param.u32 	%r5, [_Z3addP8GPU_Slabi_param_1];
	add.u64 	%rd5, %SP, 0;
	add.u64 	%rd1, %SPL, 0;
	setp.lt.s32 	%p1, %r5, 1;
	@%p1 bra 	$L__BB0_6;
	cvta.to.global.u64 	%rd2, %rd4;
	mov.b32 	%r16, 0;
	mov.u64 	%rd8, $str;
$L__BB0_2:
	mul.wide.u32 	%rd6, %r16, 32;
	add.s64 	%rd7, %rd2, %rd6;
	add.s64 	%rd3, %rd7, 24;
	ld.global.u32 	%r7, [%rd7+24];
	st.local.u32 	[%rd1], %r7;
	cvta.global.u64 	%rd9, %rd8;
	{ // callseq 0, 0
	.param .b64 param0;
	st.param.b64 	[param0], %rd9;
	.param .b64 param1;
	st.param.b64 	[param1], %rd5;
	.param .b32 retval0;
	call.uni (retval0), 
	vprintf, 
	(
	param0, 
	param1
	);
	ld.param.b32 	%r8, [retval0];
	} // callseq 0
	ld.global.u32 	%r10, [%rd7+24];
	setp.lt.s32 	%p2, %r10, 1;
	@%p2 bra 	$L__BB0_5;
	mov.b32 	%r17, 0;
$L__BB0_4:
	ld.global.u64 	%rd11, [%rd3+-8];
	mul.wide.u32 	%rd12, %r17, 4;
	add.s64 	%rd13, %rd11, %rd12;
	ld.u32 	%r12, [%rd13];
	st.local.u32 	[%rd1], %r12;
	cvta.global.u64 	%rd15, %rd8;
	{ // callseq 1, 0
	.param .b64 param0;
	st.param.b64 	[param0], %rd15;
	.param .b64 param1;
	st.param.b64 	[param1], %rd5;
	.param .b32 retval0;
	call.uni (retval0), 
	vprintf, 
	(
	param0, 
	param1
	);
	ld.param.b32 	%r13, [retval0];
	} // callseq 1
	add.s32 	%r17, %r17, 1;
	ld.global.u32 	%r15, [%rd3];
	setp.lt.s32 	%p3, %r17, %r15;
	@%p3 bra 	$L__BB0_4;
$L__BB0_5:
	add.s32 	%r16, %r16, 1;
	setp.ne.s32 	%p4, %r16, %r5;
	@%p4 bra 	$L__BB0_2;
$L__BB0_6:
	ret;

}


// ===== COMPILED SASS (sm_100) =====

	.target	sm_100

	.elftype	@"ET_EXEC"


//--------------------- .note.nv.tkinfo           --------------------------
	.section	.note.nv.tkinfo,"",@"SHT_NOTE"
	.sectionflags	@"SHF_NOTE_NV_TKINFO"
	.tkinfo
        /*0018*/ 	.word	0x00000002
        /*0030*/ 	.string	""
        /*0030*/ 	.string	"ptxas"
        /*0030*/ 	.string	"Cuda compilation tools, release 13.0, V13.0.88"
        /*0030*/ 	.string	"Build cuda_13.0.r13.0/compiler.36424714_0"
        /*0030*/ 	.string	"-arch sm_100 -m 64 "



//--------------------- .note.nv.cuinfo           --------------------------
	.section	.note.nv.cuinfo,"",@"SHT_NOTE"
	.sectionflags	@"SHF_NOTE_NV_CUINFO"
        /*0018*/ 	.short	0x0002
        /*001a*/ 	.short	0x0064
        /*001c*/ 	.short	0x0082
	.zero		2


//--------------------- .nv.info                  --------------------------
	.section	.nv.info,"",@"SHT_CUDA_INFO"
	.align	4


	//----- nvinfo : EIATTR_REGCOUNT
	.align		4
        /*0000*/ 	.byte	0x04, 0x2f
        /*0002*/ 	.short	(.L_2 - .L_1)
	.align		4
.L_1:
        /*0004*/ 	.word	index@(_Z3addP8GPU_Slabi)
        /*0008*/ 	.word	0x0000001a


	//----- nvinfo : EIATTR_FRAME_SIZE
	.align		4
.L_2:
        /*000c*/ 	.byte	0x04, 0x11
        /*000e*/ 	.short	(.L_4 - .L_3)
	.align		4
.L_3:
        /*0010*/ 	.word	index@(_Z3addP8GPU_Slabi)
        /*0014*/ 	.word	0x00000008


	//----- nvinfo : EIATTR_MIN_STACK_SIZE
	.align		4
.L_4:
        /*0018*/ 	.byte	0x04, 0x12
        /*001a*/ 	.short	(.L_6 - .L_5)
	.align		4
.L_5:
        /*001c*/ 	.word	index@(_Z3addP8GPU_Slabi)
        /*0020*/ 	.word	0x00000008
.L_6:


//--------------------- .nv.compat                --------------------------
	.section	.nv.compat,"",@"SHT_CUDA_COMPAT_INFO"
	.align	4
        /*0000*/ 	.byte	0x02, 0x09, 0x00, 0x00, 0x02, 0x02, 0x01, 0x00, 0x02, 0x05, 0x05, 0x00, 0x03, 0x07, 0x01, 0x01
        /*0010*/ 	.byte	0x02, 0x03, 0x00, 0x00, 0x02, 0x06, 0x01, 0x00, 0x04, 0x0b, 0x08, 0x00, 0x09, 0x00, 0x00, 0x00
        /*0020*/ 	.byte	0x00, 0x00, 0x00, 0x00


//--------------------- .nv.info._Z3addP8GPU_Slabi --------------------------
	.section	.nv.info._Z3addP8GPU_Slabi,"",@"SHT_CUDA_INFO"
	.sectionflags	@""
	.align	4


	//----- nvinfo : EIATTR_CUDA_API_VERSION
	.align		4
        /*0000*/ 	.byte	0x04, 0x37
        /*0002*/ 	.short	(.L_8 - .L_7)
.L_7:
        /*0004*/ 	.word	0x00000082


	//----- nvinfo : EIATTR_KPARAM_INFO
	.align		4
.L_8:
        /*0008*/ 	.byte	0x04, 0x17
        /*000a*/ 	.short	(.L_10 - .L_9)
.L_9:
        /*000c*/ 	.word	0x00000000
        /*0010*/ 	.short	0x0001
        /*0012*/ 	.short	0x0008
        /*0014*/ 	.byte	0x00, 0xf0, 0x11, 0x00


	//----- nvinfo : EIATTR_KPARAM_INFO
	.align		4
.L_10:
        /*0018*/ 	.byte	0x04, 0x17
        /*001a*/ 	.short	(.L_12 - .L_11)
.L_11:
        /*001c*/ 	.word	0x00000000
        /*0020*/ 	.short	0x0000
        /*0022*/ 	.short	0x0000
        /*0024*/ 	.byte	0x00, 0xf5, 0x21, 0x00


	//----- nvinfo : EIATTR_SPARSE_MMA_MASK
	.align		4
.L_12:
        /*0028*/ 	.byte	0x03, 0x50
        /*002a*/ 	.short	0x0000


	//----- nvinfo : EIATTR_MAXREG_COUNT
	.align		4
        /*002c*/ 	.byte	0x03, 0x1b
        /*002e*/ 	.short	0x00ff


	//----- nvinfo : EIATTR_EXTERNS
	.align		4
        /*0030*/ 	.byte	0x04, 0x0f
        /*0032*/ 	.short	(.L_14 - .L_13)


	//   ....[0]....
	.align		4
.L_13:
        /*0034*/ 	.word	index@(vprintf)


	//----- nvinfo : EIATTR_MERCURY_ISA_VERSION
	.align		4
.L_14:
        /*0038*/ 	.byte	0x03, 0x5f
        /*003a*/ 	.short	0x0101


	//----- nvinfo : EIATTR_VRC_CTA_INIT_COUNT
	.align		4
        /*003c*/ 	.byte	0x02, 0x4a
	.zero		1
	.zero		1


	//----- nvinfo : EIATTR_SYSCALL_OFFSETS
	.align		4
        /*0040*/ 	.byte	0x04, 0x46
        /*0042*/ 	.short	(.L_16 - .L_15)


	//   ....[0]....
.L_15:
        /*0044*/ 	.word	0x000001b0


	//   ....[1]....
        /*0048*/ 	.word	0x000002d0


	//----- nvinfo : EIATTR_EXIT_INSTR_OFFSETS
	.align		4
.L_16:
        /*004c*/ 	.byte	0x04, 0x1c
        /*004e*/ 	.short	(.L_18 - .L_17)


	//   ....[0]....
.L_17:
        /*0050*/ 	.word	0x00000070


	//   ....[1]....
        /*0054*/ 	.word	0x00000350


	//----- nvinfo : EIATTR_CRS_STACK_SIZE
	.align		4
.L_18:
        /*0058*/ 	.byte	0x04, 0x1e
        /*005a*/ 	.short	(.L_20 - .L_19)
.L_19:
        /*005c*/ 	.word	0x00000000


	//----- nvinfo : EIATTR_CBANK_PARAM_SIZE
	.align		4
.L_20:
        /*0060*/ 	.byte	0x03, 0x19
        /*0062*/ 	.short	0x000c


	//----- nvinfo : EIATTR_PARAM_CBANK
	.align		4
        /*0064*/ 	.byte	0x04, 0x0a
        /*0066*/ 	.short	(.L_22 - .L_21)
	.align		4
.L_21:
        /*0068*/ 	.word	index@(.nv.constant0._Z3addP8GPU_Slabi)
        /*006c*/ 	.short	0x0380
        /*006e*/ 	.short	0x000c


	//----- nvinfo : EIATTR_SW_WAR
	.align		4
.L_22:
        /*0070*/ 	.byte	0x04, 0x36
        /*0072*/ 	.short	(.L_24 - .L_23)
.L_23:
        /*0074*/ 	.word	0x00000008
.L_24:


//--------------------- .nv.callgraph             --------------------------
	.section	.nv.callgraph,"",@"SHT_CUDA_CALLGRAPH"
	.align	4
	.sectionentsize	8
	.align		4
        /*0000*/ 	.word	0x00000000
	.align		4
        /*0004*/ 	.word	0xffffffff
	.align		4
        /*0008*/ 	.word	index@(_Z3addP8GPU_Slabi)
	.align		4
        /*000c*/ 	.word	index@(vprintf)
	.align		4
        /*0010*/ 	.word	0x00000000
	.align		4
        /*0014*/ 	.word	0xfffffffe
	.align		4
        /*0018*/ 	.word	0x00000000
	.align		4
        /*001c*/ 	.word	0xfffffffd
	.align		4
        /*0020*/ 	.word	0x00000000
	.align		4
        /*0024*/ 	.word	0xfffffffc


//--------------------- .nv.constant4             --------------------------
	.section	.nv.constant4,"a",@progbits
	.align	8
	.align		8
.nv.constant4:
        /*0000*/ 	.dword	vprintf
	.align		8
        /*0008*/ 	.dword	$str


//--------------------- .text._Z3addP8GPU_Slabi   --------------------------
	.section	.text._Z3addP8GPU_Slabi,"ax",@progbits
	.align	128
        .global         _Z3addP8GPU_Slabi
        .type           _Z3addP8GPU_Slabi,@function
        .size           _Z3addP8GPU_Slabi,(.L_x_7 - _Z3addP8GPU_Slabi)
        .other          _Z3addP8GPU_Slabi,@"STO_CUDA_ENTRY STV_DEFAULT"
_Z3addP8GPU_Slabi:
.text._Z3addP8GPU_Slabi:
[----:B------:R-:W0:Y:S08]  /*0000*/  LDC R1, c[0x0][0x37c] ;  /* 0x0000df00ff017b82 */ /* 0x000e300000000800 */
[----:B------:R-:W1:Y:S01]  /*0010*/  LDC R0, c[0x0][0x388] ;  /* 0x0000e200ff007b82 */ /* 0x000e620000000800 */
[----:B------:R-:W2:Y:S01]  /*0020*/  LDCU UR4, c[0x0][0x2f8] ;  /* 0x00005f00ff0477ac */ /* 0x000ea20008000800 */
[----:B0-----:R-:W-:Y:S01]  /*0030*/  VIADD R1, R1, 0xfffffff8 ;  /* 0xfffffff801017836 */ /* 0x001fe20000000000 */
[----:B------:R-:W0:Y:S04]  /*0040*/  LDCU UR5, c[0x0][0x2fc] ;  /* 0x00005f80ff0577ac */ /* 0x000e280008000800 */
[----:B--2---:R-:W-:-:S02]  /*0050*/  IADD3 R19, P1, PT, R1, UR4, RZ ;  /* 0x0000000401137c10 */ /* 0x004fc4000ff3e0ff */
[----:B-1----:R-:W-:-:S13]  /*0060*/  ISETP.GE.AND P0, PT, R0, 0x1, PT ;  /* 0x000000010000780c */ /* 0x002fda0003f06270 */
[----:B0-----:R-:W-:Y:S05]  /*0070*/  @!P0 EXIT ;  /* 0x000000000000894d */ /* 0x001fea0003800000 */
[----:B------:R-:W-:Y:S01]  /*0080*/  IMAD.X R18, RZ, RZ, UR5, P1 ;  /* 0x00000005ff127e24 */ /* 0x000fe200088e06ff */
[----:B------:R-:W0:Y:S01]  /*0090*/  LDCU.64 UR36, c[0x0][0x358] ;  /* 0x00006b00ff2477ac */ /* 0x000e220008000a00 */
[----:B------:R-:W-:-:S07]  /*00a0*/  IMAD.MOV.U32 R2, RZ, RZ, RZ ;  /* 0x000000ffff027224 */ /* 0x000fce00078e00ff */
.L_x_5:
[----:B------:R-:W1:Y:S01]  /*00b0*/  LDC.64 R16, c[0x0][0x380] ;  /* 0x0000e000ff107b82 */ /* 0x000e620000000a00 */
[----:B------:R-:W-:Y:S01]  /*00c0*/  MOV R3, 0x0 ;  /* 0x0000000000037802 */ /* 0x000fe20000000f00 */
[----:B------:R-:W2:Y:S01]  /*00d0*/  LDCU UR6, c[0x0][0x388] ;  /* 0x00007100ff0677ac */ /* 0x000ea20008000800 */
[----:B------:R-:W3:Y:S01]  /*00e0*/  LDCU.64 UR4, c[0x4][0x8] ;  /* 0x01000100ff0477ac */ /* 0x000ee20008000a00 */
[----:B-1----:R-:W-:-:S05]  /*00f0*/  IMAD.WIDE.U32 R16, R2, 0x20, R16 ;  /* 0x0000002002107825 */ /* 0x002fca00078e0010 */
[----:B0-----:R-:W4:Y:S01]  /*0100*/  LDG.E R0, desc[UR36][R16.64+0x18] ;  /* 0x0000182410007981 */ /* 0x001f22000c1e1900 */
[----:B------:R0:W1:Y:S01]  /*0110*/  LDC.64 R8, c[0x4][R3] ;  /* 0x0100000003087b82 */ /* 0x0000620000000a00 */
[----:B------:R-:W-:Y:S01]  /*0120*/  IADD3 R2, PT, PT, R2, 0x1, RZ ;  /* 0x0000000102027810 */ /* 0x000fe20007ffe0ff */
[----:B---3--:R-:W-:Y:S01]  /*0130*/  IMAD.U32 R4, RZ, RZ, UR4 ;  /* 0x00000004ff047e24 */ /* 0x008fe2000f8e00ff */
[----:B------:R-:W-:Y:S01]  /*0140*/  MOV R6, R19 ;  /* 0x0000001300067202 */ /* 0x000fe20000000f00 */
[----:B------:R-:W-:Y:S01]  /*0150*/  IMAD.U32 R5, RZ, RZ, UR5 ;  /* 0x00000005ff057e24 */ /* 0x000fe2000f8e00ff */
[----:B--2---:R-:W-:Y:S01]  /*0160*/  ISETP.NE.AND P0, PT, R2, UR6, PT ;  /* 0x0000000602007c0c */ /* 0x004fe2000bf05270 */
[----:B------:R-:W-:-:S03]  /*0170*/  IMAD.MOV.U32 R7, RZ, RZ, R18 ;  /* 0x000000ffff077224 */ /* 0x000fc600078e0012 */
[----:B------:R-:W-:Y:S01]  /*0180*/  P2R R22, PR, RZ, 0x1 ;  /* 0x00000001ff167803 */ /* 0x000fe20000000000 */
[----:B-1--4-:R0:W-:Y:S08]  /*0190*/  STL [R1], R0 ;  /* 0x0000000001007387 */ /* 0x0121f00000100800 */
[----:B------:R-:W-:-:S07]  /*01a0*/  LEPC R20, `(.L_x_0) ;  /* 0x000000001014794e */ /* 0x000fce0000000000 */
[----:B0-----:R-:W-:Y:S05]  /*01b0*/  CALL.ABS.NOINC R8 ;  /* 0x0000000008007343 */ /* 0x001fea0003c00000 */
.L_x_0:
[----:B------:R-:W2:Y:S01]  /*01c0*/  LDG.E R0, desc[UR36][R16.64+0x18] ;  /* 0x0000182410007981 */ /* 0x000ea2000c1e1900 */
[----:B------:R-:W-:Y:S01]  /*01d0*/  BSSY.RECONVERGENT B6, `(.L_x_1) ;  /* 0x0000015000067945 */ /* 0x000fe20003800200 */
[----:B--2---:R-:W-:-:S13]  /*01e0*/  ISETP.GE.AND P0, PT, R0, 0x1, PT ;  /* 0x000000010000780c */ /* 0x004fda0003f06270 */
[----:B------:R-:W-:Y:S05]  /*01f0*/  @!P0 BRA `(.L_x_2) ;  /* 0x0000000000488947 */ /* 0x000fea0003800000 */
[----:B------:R-:W-:-:S07]  /*0200*/  IMAD.MOV.U32 R23, RZ, RZ, RZ ;  /* 0x000000ffff177224 */ /* 0x000fce00078e00ff */
.L_x_4:
[----:B------:R-:W2:Y:S01]  /*0210*/  LDG.E.64 R10, desc[UR36][R16.64+0x10] ;  /* 0x00001024100a7981 */ /* 0x000ea2000c1e1b00 */
[----:B------:R-:W-:Y:S01]  /*0220*/  MOV R8, 0x0 ;  /* 0x0000000000087802 */ /* 0x000fe20000000f00 */
[----:B------:R-:W0:Y:S01]  /*0230*/  LDCU.64 UR4, c[0x4][0x8] ;  /* 0x01000100ff0477ac */ /* 0x000e220008000a00 */
[----:B--2---:R-:W-:-:S06]  /*0240*/  IMAD.WIDE.U32 R10, R23, 0x4, R10 ;  /* 0x00000004170a7825 */ /* 0x004fcc00078e000a */
[----:B------:R-:W2:Y:S01]  /*0250*/  LD.E R10, desc[UR36][R10.64] ;  /* 0x000000240a0a7980 */ /* 0x000ea2000c101900 */
[----:B------:R-:W1:Y:S01]  /*0260*/  LDC.64 R8, c[0x4][R8] ;  /* 0x0100000008087b82 */ /* 0x000e620000000a00 */
[----:B0-----:R-:W-:Y:S01]  /*0270*/  MOV R4, UR4 ;  /* 0x0000000400047c02 */ /* 0x001fe20008000f00 */
[----:B------:R-:W-:Y:S01]  /*0280*/  IMAD.U32 R5, RZ, RZ, UR5 ;  /* 0x00000005ff057e24 */ /* 0x000fe2000f8e00ff */
[----:B------:R-:W-:Y:S01]  /*0290*/  MOV R7, R18 ;  /* 0x0000001200077202 */ /* 0x000fe20000000f00 */
[----:B------:R-:W-:Y:S01]  /*02a0*/  IMAD.MOV.U32 R6, RZ, RZ, R19 ;  /* 0x000000ffff067224 */ /* 0x000fe200078e0013 */
[----:B-12---:R0:W-:Y:S06]  /*02b0*/  STL [R1], R10 ;  /* 0x0000000a01007387 */ /* 0x0061ec0000100800 */
[----:B------:R-:W-:-:S07]  /*02c0*/  LEPC R20, `(.L_x_3) ;  /* 0x000000001014794e */ /* 0x000fce0000000000 */
[----:B0-----:R-:W-:Y:S05]  /*02d0*/  CALL.ABS.NOINC R8 ;  /* 0x0000000008007343 */ /* 0x001fea0003c00000 */
.L_x_3:
[----:B------:R-:W2:Y:S01]  /*02e0*/  LDG.E R0, desc[UR36][R16.64+0x18] ;  /* 0x0000182410007981 */ /* 0x000ea2000c1e1900 */
[----:B------:R-:W-:-:S05]  /*02f0*/  VIADD R23, R23, 0x1 ;  /* 0x0000000117177836 */ /* 0x000fca0000000000 */
[----:B--2---:R-:W-:-:S13]  /*0300*/  ISETP.GE.AND P0, PT, R23, R0, PT ;  /* 0x000000001700720c */ /* 0x004fda0003f06270 */
[----:B------:R-:W-:Y:S05]  /*0310*/  @!P0 BRA `(.L_x_4) ;  /* 0xfffffffc00bc8947 */ /* 0x000fea000383ffff */
.L_x_2:
[----:B------:R-:W-:Y:S05]  /*0320*/  BSYNC.RECONVERGENT B6 ;  /* 0x0000000000067941 */ /* 0x000fea0003800200 */
.L_x_1:
[----:B------:R-:W-:-:S13]  /*0330*/  ISETP.NE.AND P0, PT, R22, RZ, PT ;  /* 0x000000ff1600720c */ /* 0x000fda0003f05270 */
[----:B------:R-:W-:Y:S05]  /*0340*/  @P0 BRA `(.L_x_5) ;  /* 0xfffffffc00580947 */ /* 0x000fea000383ffff */
[----:B------:R-:W-:Y:S05]  /*0350*/  EXIT ;  /* 0x000000000000794d */ /* 0x000fea0003800000 */
.L_x_6:
[----:B------:R-:W-:-:S00]  /*0360*/  BRA `(.L_x_6) ;  /* 0xfffffffc00fc7947 */ /* 0x000fc0000383ffff */
[----:B------:R-:W-:-:S00]  /*0370*/  NOP ;  /* 0x0000000000007918 */ /* 0x000fc00000000000 */
        /* <DEDUP_REMOVED lines=8> */
.L_x_7:


//--------------------- .nv.global.init           --------------------------
	.section	.nv.global.init,"aw",@progbits
.nv.global.init:
	.type		$str,@object
	.size		$str,(.L_0 - $str)
$str:
        /*0000*/ 	.byte	0x25, 0x64, 0x2c, 0x00
.L_0:


//--------------------- .nv.shared.reserved.0     --------------------------
	.section	.nv.shared.reserved.0,"aw",@nobits
	.weak		__nv_reservedSMEM_offset_0_alias
	.size		__nv_reservedSMEM_offset_0_alias, 0, 64
	.other		__nv_reservedSMEM_offset_0_alias,@"STO_CUDA_RESERVED_SHARED STV_DEFAULT"
__nv_reservedSMEM_offset_0_alias:
	.zero		0
	.zero		64


//--------------------- .nv.constant0._Z3addP8GPU_Slabi --------------------------
	.section	.nv.constant0._Z3addP8GPU_Slabi,"a",@progbits
	.sectionflags	@""
	.align	4
.nv.constant0._Z3addP8GPU_Slabi:
	.zero		908


//--------------------- SYMBOLS --------------------------

	.type		.nv.reservedSmem.offset0,@object
	.size		.nv.reservedSmem.offset0,0x4
	.type		vprintf,@function
